//
// Generated by NVIDIA NVVM Compiler
//
// Compiler Build ID: CL-36424714
// Cuda compilation tools, release 13.0, V13.0.88
// Based on NVVM 20.0.0
//

.version 9.0
.target sm_100
.address_size 64

	// .globl	_Z13kl_div_kernelPKfS0_Pfii

.visible .entry _Z13kl_div_kernelPKfS0_Pfii(
	.param .u64 .ptr .align 1 _Z13kl_div_kernelPKfS0_Pfii_param_0,
	.param .u64 .ptr .align 1 _Z13kl_div_kernelPKfS0_Pfii_param_1,
	.param .u64 .ptr .align 1 _Z13kl_div_kernelPKfS0_Pfii_param_2,
	.param .u32 _Z13kl_div_kernelPKfS0_Pfii_param_3,
	.param .u32 _Z13kl_div_kernelPKfS0_Pfii_param_4
)
{
	.reg .pred 	%p<5>;
	.reg .b32 	%r<12>;
	.reg .b32 	%f<26>;
	.reg .b64 	%rd<11>;

	ld.param.u64 	%rd1, [_Z13kl_div_kernelPKfS0_Pfii_param_0];
	ld.param.u64 	%rd2, [_Z13kl_div_kernelPKfS0_Pfii_param_1];
	ld.param.u64 	%rd3, [_Z13kl_div_kernelPKfS0_Pfii_param_2];
	ld.param.u32 	%r2, [_Z13kl_div_kernelPKfS0_Pfii_param_3];
	ld.param.u32 	%r3, [_Z13kl_div_kernelPKfS0_Pfii_param_4];
	mov.u32 	%r4, %ctaid.x;
	mov.u32 	%r5, %ntid.x;
	mov.u32 	%r6, %tid.x;
	mad.lo.s32 	%r1, %r4, %r5, %r6;
	mul.lo.s32 	%r7, %r3, %r2;
	setp.ge.s32 	%p1, %r1, %r7;
	@%p1 bra 	$L__BB0_2;
	cvta.to.global.u64 	%rd4, %rd1;
	cvta.to.global.u64 	%rd5, %rd2;
	cvta.to.global.u64 	%rd6, %rd3;
	mul.wide.s32 	%rd7, %r1, 4;
	add.s64 	%rd8, %rd4, %rd7;
	ld.global.f32 	%f1, [%rd8];
	add.s64 	%rd9, %rd5, %rd7;
	ld.global.f32 	%f2, [%rd9];
	setp.lt.f32 	%p2, %f2, 0f00800000;
	mul.f32 	%f3, %f2, 0f4B000000;
	selp.f32 	%f4, %f3, %f2, %p2;
	selp.f32 	%f5, 0fC1B80000, 0f00000000, %p2;
	mov.b32 	%r8, %f4;
	add.s32 	%r9, %r8, -1059760811;
	and.b32  	%r10, %r9, -8388608;
	sub.s32 	%r11, %r8, %r10;
	mov.b32 	%f6, %r11;
	cvt.rn.f32.s32 	%f7, %r10;
	fma.rn.f32 	%f8, %f7, 0f34000000, %f5;
	add.f32 	%f9, %f6, 0fBF800000;
	fma.rn.f32 	%f10, %f9, 0fBE055027, 0f3E1039F6;
	fma.rn.f32 	%f11, %f10, %f9, 0fBDF8CDCC;
	fma.rn.f32 	%f12, %f11, %f9, 0f3E0F2955;
	fma.rn.f32 	%f13, %f12, %f9, 0fBE2AD8B9;
	fma.rn.f32 	%f14, %f13, %f9, 0f3E4CED0B;
	fma.rn.f32 	%f15, %f14, %f9, 0fBE7FFF22;
	fma.rn.f32 	%f16, %f15, %f9, 0f3EAAAA78;
	fma.rn.f32 	%f17, %f16, %f9, 0fBF000000;
	mul.f32 	%f18, %f9, %f17;
	fma.rn.f32 	%f19, %f18, %f9, %f9;
	fma.rn.f32 	%f20, %f8, 0f3F317218, %f19;
	setp.gt.u32 	%p3, %r8, 2139095039;
	fma.rn.f32 	%f21, %f4, 0f7F800000, 0f7F800000;
	selp.f32 	%f22, %f21, %f20, %p3;
	setp.eq.f32 	%p4, %f4, 0f00000000;
	selp.f32 	%f23, 0fFF800000, %f22, %p4;
	sub.f32 	%f24, %f23, %f1;
	mul.f32 	%f25, %f2, %f24;
	add.s64 	%rd10, %rd6, %rd7;
	st.global.f32 	[%rd10], %f25;
$L__BB0_2:
	ret;

}


// ===== COMPILED SASS (sm_100) =====

	.target	sm_100

	.elftype	@"ET_EXEC"


//--------------------- .note.nv.tkinfo           --------------------------
	.section	.note.nv.tkinfo,"",@"SHT_NOTE"
	.sectionflags	@"SHF_NOTE_NV_TKINFO"
	.tkinfo
        /*0018*/ 	.word	0x00000002
        /*0030*/ 	.string	""
        /*0030*/ 	.string	"ptxas"
        /*0030*/ 	.string	"Cuda compilation tools, release 13.0, V13.0.88"
        /*0030*/ 	.string	"Build cuda_13.0.r13.0/compiler.36424714_0"
        /*0030*/ 	.string	"-arch sm_100 -m 64 "



//--------------------- .note.nv.cuinfo           --------------------------
	.section	.note.nv.cuinfo,"",@"SHT_NOTE"
	.sectionflags	@"SHF_NOTE_NV_CUINFO"
        /*0018*/ 	.short	0x0002
        /*001a*/ 	.short	0x0064
        /*001c*/ 	.short	0x0082
	.zero		2


//--------------------- .nv.info                  --------------------------
	.section	.nv.info,"",@"SHT_CUDA_INFO"
	.align	4


	//----- nvinfo : EIATTR_REGCOUNT
	.align		4
        /*0000*/ 	.byte	0x04, 0x2f
        /*0002*/ 	.short	(.L_1 - .L_0)
	.align		4
.L_0:
        /*0004*/ 	.word	index@(_Z13kl_div_kernelPKfS0_Pfii)
        /*0008*/ 	.word	0x0000000d


	//----- nvinfo : EIATTR_FRAME_SIZE
	.align		4
.L_1:
        /*000c*/ 	.byte	0x04, 0x11
        /*000e*/ 	.short	(.L_3 - .L_2)
	.align		4
.L_2:
        /*0010*/ 	.word	index@(_Z13kl_div_kernelPKfS0_Pfii)
        /*0014*/ 	.word	0x00000000


	//----- nvinfo : EIATTR_MIN_STACK_SIZE
	.align		4
.L_3:
        /*0018*/ 	.byte	0x04, 0x12
        /*001a*/ 	.short	(.L_5 - .L_4)
	.align		4
.L_4:
        /*001c*/ 	.word	index@(_Z13kl_div_kernelPKfS0_Pfii)
        /*0020*/ 	.word	0x00000000
.L_5:


//--------------------- .nv.compat                --------------------------
	.section	.nv.compat,"",@"SHT_CUDA_COMPAT_INFO"
	.align	4
        /*0000*/ 	.byte	0x02, 0x09, 0x00, 0x00, 0x02, 0x02, 0x01, 0x00, 0x02, 0x05, 0x05, 0x00, 0x03, 0x07, 0x01, 0x01
        /*0010*/ 	.byte	0x02, 0x03, 0x00, 0x00, 0x02, 0x06, 0x01, 0x00, 0x04, 0x0b, 0x08, 0x00, 0x01, 0x00, 0x00, 0x00
        /*0020*/ 	.byte	0x00, 0x00, 0x00, 0x00


//--------------------- .nv.info._Z13kl_div_kernelPKfS0_Pfii --------------------------
	.section	.nv.info._Z13kl_div_kernelPKfS0_Pfii,"",@"SHT_CUDA_INFO"
	.sectionflags	@""
	.align	4


	//----- nvinfo : EIATTR_CUDA_API_VERSION
	.align		4
        /*0000*/ 	.byte	0x04, 0x37
        /*0002*/ 	.short	(.L_7 - .L_6)
.L_6:
        /*0004*/ 	.word	0x00000082


	//----- nvinfo : EIATTR_KPARAM_INFO
	.align		4
.L_7:
        /*0008*/ 	.byte	0x04, 0x17
        /*000a*/ 	.short	(.L_9 - .L_8)
.L_8:
        /*000c*/ 	.word	0x00000000
        /*0010*/ 	.short	0x0004
        /*0012*/ 	.short	0x001c
        /*0014*/ 	.byte	0x00, 0xf0, 0x11, 0x00


	//----- nvinfo : EIATTR_KPARAM_INFO
	.align		4
.L_9:
        /*0018*/ 	.byte	0x04, 0x17
        /*001a*/ 	.short	(.L_11 - .L_10)
.L_10:
        /*001c*/ 	.word	0x00000000
        /*0020*/ 	.short	0x0003
        /*0022*/ 	.short	0x0018
        /*0024*/ 	.byte	0x00, 0xf0, 0x11, 0x00


	//----- nvinfo : EIATTR_KPARAM_INFO
	.align		4
.L_11:
        /*0028*/ 	.byte	0x04, 0x17
        /*002a*/ 	.short	(.L_13 - .L_12)
.L_12:
        /*002c*/ 	.word	0x00000000
        /*0030*/ 	.short	0x0002
        /*0032*/ 	.short	0x0010
        /*0034*/ 	.byte	0x00, 0xf5, 0x21, 0x00


	//----- nvinfo : EIATTR_KPARAM_INFO
	.align		4
.L_13:
        /*0038*/ 	.byte	0x04, 0x17
        /*003a*/ 	.short	(.L_15 - .L_14)
.L_14:
        /*003c*/ 	.word	0x00000000
        /*0040*/ 	.short	0x0001
        /*0042*/ 	.short	0x0008
        /*0044*/ 	.byte	0x00, 0xf5, 0x21, 0x00


	//----- nvinfo : EIATTR_KPARAM_INFO
	.align		4
.L_15:
        /*0048*/ 	.byte	0x04, 0x17
        /*004a*/ 	.short	(.L_17 - .L_16)
.L_16:
        /*004c*/ 	.word	0x00000000
        /*0050*/ 	.short	0x0000
        /*0052*/ 	.short	0x0000
        /*0054*/ 	.byte	0x00, 0xf5, 0x21, 0x00


	//----- nvinfo : EIATTR_SPARSE_MMA_MASK
	.align		4
.L_17:
        /*0058*/ 	.byte	0x03, 0x50
        /*005a*/ 	.short	0x0000


	//----- nvinfo : EIATTR_MAXREG_COUNT
	.align		4
        /*005c*/ 	.byte	0x03, 0x1b
        /*005e*/ 	.short	0x00ff


	//----- nvinfo : EIATTR_MERCURY_ISA_VERSION
	.align		4
        /*0060*/ 	.byte	0x03, 0x5f
        /*0062*/ 	.short	0x0101


	//----- nvinfo : EIATTR_VRC_CTA_INIT_COUNT
	.align		4
        /*0064*/ 	.byte	0x02, 0x4a
	.zero		1
	.zero		1


	//----- nvinfo : EIATTR_EXIT_INSTR_OFFSETS
	.align		4
        /*0068*/ 	.byte	0x04, 0x1c
        /*006a*/ 	.short	(.L_19 - .L_18)


	//   ....[0]....
.L_18:
        /*006c*/ 	.word	0x00000080


	//   ....[1]....
        /*0070*/ 	.word	0x00000300


	//----- nvinfo : EIATTR_CBANK_PARAM_SIZE
	.align		4
.L_19:
        /*0074*/ 	.byte	0x03, 0x19
        /*0076*/ 	.short	0x0020


	//----- nvinfo : EIATTR_PARAM_CBANK
	.align		4
        /*0078*/ 	.byte	0x04, 0x0a
        /*007a*/ 	.short	(.L_21 - .L_20)
	.align		4
.L_20:
        /*007c*/ 	.word	index@(.nv.constant0._Z13kl_div_kernelPKfS0_Pfii)
        /*0080*/ 	.short	0x0380
        /*0082*/ 	.short	0x0020


	//----- nvinfo : EIATTR_SW_WAR
	.align		4
.L_21:
        /*0084*/ 	.byte	0x04, 0x36
        /*0086*/ 	.short	(.L_23 - .L_22)
.L_22:
        /*0088*/ 	.word	0x00000008
.L_23:


//--------------------- .nv.callgraph             --------------------------
	.section	.nv.callgraph,"",@"SHT_CUDA_CALLGRAPH"
	.align	4
	.sectionentsize	8
	.align		4
        /*0000*/ 	.word	0x00000000
	.align		4
        /*0004*/ 	.word	0xffffffff
	.align		4
        /*0008*/ 	.word	0x00000000
	.align		4
        /*000c*/ 	.word	0xfffffffe
	.align		4
        /*0010*/ 	.word	0x00000000
	.align		4
        /*0014*/ 	.word	0xfffffffd
	.align		4
        /*0018*/ 	.word	0x00000000
	.align		4
        /*001c*/ 	.word	0xfffffffc


//--------------------- .text._Z13kl_div_kernelPKfS0_Pfii --------------------------
	.section	.text._Z13kl_div_kernelPKfS0_Pfii,"ax",@progbits
	.align	128
        .global         _Z13kl_div_kernelPKfS0_Pfii
        .type           _Z13kl_div_kernelPKfS0_Pfii,@function
        .size           _Z13kl_div_kernelPKfS0_Pfii,(.L_x_1 - _Z13kl_div_kernelPKfS0_Pfii)
        .other          _Z13kl_div_kernelPKfS0_Pfii,@"STO_CUDA_ENTRY STV_DEFAULT"
_Z13kl_div_kernelPKfS0_Pfii:
.text._Z13kl_div_kernelPKfS0_Pfii:
[----:B------:R-:W-:Y:S01]  /*0000*/  LDC R1, c[0x0][0x37c] ;  /* 0x0000df00ff017b82 */ /* 0x000fe20000000800 */
[----:B------:R-:W0:Y:S07]  /*0010*/  S2R R3, SR_TID.X ;  /* 0x0000000000037919 */ /* 0x000e2e0000002100 */
[----:B------:R-:W0:Y:S01]  /*0020*/  S2UR UR6, SR_CTAID.X ;  /* 0x00000000000679c3 */ /* 0x000e220000002500 */
[----:B------:R-:W1:Y:S07]  /*0030*/  LDCU.64 UR4, c[0x0][0x398] ;  /* 0x00007300ff0477ac */ /* 0x000e6e0008000a00 */
[----:B------:R-:W0:Y:S01]  /*0040*/  LDC R0, c[0x0][0x360] ;  /* 0x0000d800ff007b82 */ /* 0x000e220000000800 */
[----:B-1----:R-:W-:Y:S01]  /*0050*/  UIMAD UR4, UR5, UR4, URZ ;  /* 0x00000004050472a4 */ /* 0x002fe2000f8e02ff */
[----:B0-----:R-:W-:-:S05]  /*0060*/  IMAD R0, R0, UR6, R3 ;  /* 0x0000000600007c24 */ /* 0x001fca000f8e0203 */
[----:B------:R-:W-:-:S13]  /*0070*/  ISETP.GE.AND P0, PT, R0, UR4, PT ;  /* 0x0000000400007c0c */ /* 0x000fda000bf06270 */
[----:B------:R-:W-:Y:S05]  /*0080*/  @P0 EXIT ;  /* 0x000000000000094d */ /* 0x000fea0003800000 */
[----:B------:R-:W0:Y:S01]  /*0090*/  LDC.64 R2, c[0x0][0x388] ;  /* 0x0000e200ff027b82 */ /* 0x000e220000000a00 */
[----:B------:R-:W1:Y:S07]  /*00a0*/  LDCU.64 UR4, c[0x0][0x358] ;  /* 0x00006b00ff0477ac */ /* 0x000e6e0008000a00 */
[----:B------:R-:W2:Y:S01]  /*00b0*/  LDC.64 R4, c[0x0][0x380] ;  /* 0x0000e000ff047b82 */ /* 0x000ea20000000a00 */
[----:B0-----:R-:W-:-:S06]  /*00c0*/  IMAD.WIDE R2, R0, 0x4, R2 ;  /* 0x0000000400027825 */ /* 0x001fcc00078e0202 */
[----:B-1----:R-:W3:Y:S01]  /*00d0*/  LDG.E R2, desc[UR4][R2.64] ;  /* 0x0000000402027981 */ /* 0x002ee2000c1e1900 */
[----:B--2---:R-:W-:-:S05]  /*00e0*/  IMAD.WIDE R4, R0, 0x4, R4 ;  /* 0x0000000400047825 */ /* 0x004fca00078e0204 */
[----:B------:R0:W2:Y:S01]  /*00f0*/  LDG.E R6, desc[UR4][R4.64] ;  /* 0x0000000404067981 */ /* 0x0000a2000c1e1900 */
[----:B------:R-:W-:Y:S01]  /*0100*/  HFMA2 R10, -RZ, RZ, 1.5048828125, 33.21875 ;  /* 0x3e055027ff0a7431 */ /* 0x000fe200000001ff */
[----:B0-----:R-:W0:Y:S02]  /*0110*/  LDC.64 R4, c[0x0][0x390] ;  /* 0x0000e400ff047b82 */ /* 0x001e240000000a00 */
[----:B0-----:R-:W-:-:S04]  /*0120*/  IMAD.WIDE R4, R0, 0x4, R4 ;  /* 0x0000000400047825 */ /* 0x001fc800078e0204 */
[C---:B---3--:R-:W-:Y:S01]  /*0130*/  FMUL R7, R2.reuse, 8388608 ;  /* 0x4b00000002077820 */ /* 0x048fe20000400000 */
[----:B------:R-:W-:-:S04]  /*0140*/  FSETP.GEU.AND P0, PT, R2, 1.175494350822287508e-38, PT ;  /* 0x008000000200780b */ /* 0x000fc80003f0e000 */
[----:B------:R-:W-:Y:S02]  /*0150*/  FSEL R7, R7, R2, !P0 ;  /* 0x0000000207077208 */ /* 0x000fe40004000000 */
[----:B------:R-:W-:Y:S02]  /*0160*/  FSEL R3, RZ, -23, P0 ;  /* 0xc1b80000ff037808 */ /* 0x000fe40000000000 */
[C---:B------:R-:W-:Y:S02]  /*0170*/  IADD3 R8, PT, PT, R7.reuse, -0x3f2aaaab, RZ ;  /* 0xc0d5555507087810 */ /* 0x040fe40007ffe0ff */
[----:B------:R-:W-:Y:S02]  /*0180*/  ISETP.GT.U32.AND P0, PT, R7, 0x7f7fffff, PT ;  /* 0x7f7fffff0700780c */ /* 0x000fe40003f04070 */
[----:B------:R-:W-:-:S04]  /*0190*/  LOP3.LUT R8, R8, 0xff800000, RZ, 0xc0, !PT ;  /* 0xff80000008087812 */ /* 0x000fc800078ec0ff */
[-C--:B------:R-:W-:Y:S02]  /*01a0*/  IADD3 R9, PT, PT, R7, -R8.reuse, RZ ;  /* 0x8000000807097210 */ /* 0x080fe40007ffe0ff */
[----:B------:R-:W-:-:S03]  /*01b0*/  I2FP.F32.S32 R8, R8 ;  /* 0x0000000800087245 */ /* 0x000fc60000201400 */
[----:B------:R-:W-:Y:S02]  /*01c0*/  FADD R9, R9, -1 ;  /* 0xbf80000009097421 */ /* 0x000fe40000000000 */
[----:B------:R-:W-:Y:S01]  /*01d0*/  FFMA R3, R8, 1.1920928955078125e-07, R3 ;  /* 0x3400000008037823 */ /* 0x000fe20000000003 */
[----:B------:R-:W-:Y:S01]  /*01e0*/  MOV R8, 0x7f800000 ;  /* 0x7f80000000087802 */ /* 0x000fe20000000f00 */
[----:B------:R-:W-:-:S04]  /*01f0*/  FFMA R10, R9, -R10, 0.14084610342979431152 ;  /* 0x3e1039f6090a7423 */ /* 0x000fc8000000080a */
[----:B------:R-:W-:-:S04]  /*0200*/  FFMA R10, R9, R10, -0.12148627638816833496 ;  /* 0xbdf8cdcc090a7423 */ /* 0x000fc8000000000a */
[----:B------:R-:W-:-:S04]  /*0210*/  FFMA R10, R9, R10, 0.13980610668659210205 ;  /* 0x3e0f2955090a7423 */ /* 0x000fc8000000000a */
[----:B------:R-:W-:-:S04]  /*0220*/  FFMA R10, R9, R10, -0.16684235632419586182 ;  /* 0xbe2ad8b9090a7423 */ /* 0x000fc8000000000a */
[----:B------:R-:W-:-:S04]  /*0230*/  FFMA R10, R9, R10, 0.20012299716472625732 ;  /* 0x3e4ced0b090a7423 */ /* 0x000fc8000000000a */
[----:B------:R-:W-:-:S04]  /*0240*/  FFMA R10, R9, R10, -0.24999669194221496582 ;  /* 0xbe7fff22090a7423 */ /* 0x000fc8000000000a */
[----:B------:R-:W-:-:S04]  /*0250*/  FFMA R10, R9, R10, 0.33333182334899902344 ;  /* 0x3eaaaa78090a7423 */ /* 0x000fc8000000000a */
[----:B------:R-:W-:-:S04]  /*0260*/  FFMA R10, R9, R10, -0.5 ;  /* 0xbf000000090a7423 */ /* 0x000fc8000000000a */
[----:B------:R-:W-:-:S04]  /*0270*/  FMUL R10, R9, R10 ;  /* 0x0000000a090a7220 */ /* 0x000fc80000400000 */
[----:B------:R-:W-:-:S04]  /*0280*/  FFMA R10, R9, R10, R9 ;  /* 0x0000000a090a7223 */ /* 0x000fc80000000009 */
[----:B------:R-:W-:Y:S01]  /*0290*/  FFMA R3, R3, 0.69314718246459960938, R10 ;  /* 0x3f31721803037823 */ /* 0x000fe2000000000a */
[C---:B------:R-:W-:Y:S01]  /*02a0*/  @P0 FFMA R3, R7.reuse, R8, +INF ;  /* 0x7f80000007030423 */ /* 0x040fe20000000008 */
[----:B------:R-:W-:-:S04]  /*02b0*/  FSETP.NEU.AND P0, PT, R7, RZ, PT ;  /* 0x000000ff0700720b */ /* 0x000fc80003f0d000 */
[----:B------:R-:W-:-:S05]  /*02c0*/  FSEL R3, R3, -INF , P0 ;  /* 0xff80000003037808 */ /* 0x000fca0000000000 */
[----:B--2---:R-:W-:-:S04]  /*02d0*/  FADD R3, -R6, R3 ;  /* 0x0000000306037221 */ /* 0x004fc80000000100 */
[----:B------:R-:W-:-:S05]  /*02e0*/  FMUL R3, R2, R3 ;  /* 0x0000000302037220 */ /* 0x000fca0000400000 */
[----:B------:R-:W-:Y:S01]  /*02f0*/  STG.E desc[UR4][R4.64], R3 ;  /* 0x0000000304007986 */ /* 0x000fe2000c101904 */
[----:B------:R-:W-:Y:S05]  /*0300*/  EXIT ;  /* 0x000000000000794d */ /* 0x000fea0003800000 */
.L_x_0:
[----:B------:R-:W-:-:S00]  /*0310*/  BRA `(.L_x_0) ;  /* 0xfffffffc00fc7947 */ /* 0x000fc0000383ffff */
[----:B------:R-:W-:-:S00]  /*0320*/  NOP ;  /* 0x0000000000007918 */ /* 0x000fc00000000000 */
        /* <DEDUP_REMOVED lines=13> */
.L_x_1:


//--------------------- .nv.shared.reserved.0     --------------------------
	.section	.nv.shared.reserved.0,"aw",@nobits
	.weak		__nv_reservedSMEM_offset_0_alias
	.size		__nv_reservedSMEM_offset_0_alias, 0, 64
	.other		__nv_reservedSMEM_offset_0_alias,@"STO_CUDA_RESERVED_SHARED STV_DEFAULT"
__nv_reservedSMEM_offset_0_alias:
	.zero		0
	.zero		64


//--------------------- .nv.constant0._Z13kl_div_kernelPKfS0_Pfii --------------------------
	.section	.nv.constant0._Z13kl_div_kernelPKfS0_Pfii,"a",@progbits
	.sectionflags	@""
	.align	4
.nv.constant0._Z13kl_div_kernelPKfS0_Pfii:
	.zero		928


//--------------------- SYMBOLS --------------------------

	.type		.nv.reservedSmem.offset0,@object
	.size		.nv.reservedSmem.offset0,0x4
